//
// Generated by NVIDIA NVVM Compiler
//
// Compiler Build ID: CL-36424714
// Cuda compilation tools, release 13.0, V13.0.88
// Based on NVVM 20.0.0
//

.version 9.0
.target sm_100
.address_size 64

	// .globl	_Z6cuincrPdi

.visible .entry _Z6cuincrPdi(
	.param .u64 .ptr .align 1 _Z6cuincrPdi_param_0,
	.param .u32 _Z6cuincrPdi_param_1
)
{
	.reg .pred 	%p<3>;
	.reg .b32 	%r<11>;
	.reg .b64 	%rd<5>;
	.reg .b64 	%fd<3>;

	ld.param.u64 	%rd2, [_Z6cuincrPdi_param_0];
	ld.param.u32 	%r6, [_Z6cuincrPdi_param_1];
	mov.u32 	%r7, %ctaid.x;
	mov.u32 	%r1, %ntid.x;
	mov.u32 	%r8, %tid.x;
	mad.lo.s32 	%r10, %r7, %r1, %r8;
	setp.ge.s32 	%p1, %r10, %r6;
	@%p1 bra 	$L__BB0_3;
	mov.u32 	%r9, %nctaid.x;
	mul.lo.s32 	%r3, %r9, %r1;
	cvta.to.global.u64 	%rd1, %rd2;
$L__BB0_2:
	mul.wide.s32 	%rd3, %r10, 8;
	add.s64 	%rd4, %rd1, %rd3;
	ld.global.f64 	%fd1, [%rd4];
	add.f64 	%fd2, %fd1, 0d3FF0000000000000;
	st.global.f64 	[%rd4], %fd2;
	add.s32 	%r10, %r10, %r3;
	setp.lt.s32 	%p2, %r10, %r6;
	@%p2 bra 	$L__BB0_2;
$L__BB0_3:
	ret;

}


// ===== COMPILED SASS (sm_100) =====

	.target	sm_100

	.elftype	@"ET_EXEC"


//--------------------- .note.nv.tkinfo           --------------------------
	.section	.note.nv.tkinfo,"",@"SHT_NOTE"
	.sectionflags	@"SHF_NOTE_NV_TKINFO"
	.tkinfo
        /*0018*/ 	.word	0x00000002
        /*0030*/ 	.string	""
        /*0030*/ 	.string	"ptxas"
        /*0030*/ 	.string	"Cuda compilation tools, release 13.0, V13.0.88"
        /*0030*/ 	.string	"Build cuda_13.0.r13.0/compiler.36424714_0"
        /*0030*/ 	.string	"-arch sm_100 -m 64 "



//--------------------- .note.nv.cuinfo           --------------------------
	.section	.note.nv.cuinfo,"",@"SHT_NOTE"
	.sectionflags	@"SHF_NOTE_NV_CUINFO"
        /*0018*/ 	.short	0x0002
        /*001a*/ 	.short	0x0064
        /*001c*/ 	.short	0x0082
	.zero		2


//--------------------- .nv.info                  --------------------------
	.section	.nv.info,"",@"SHT_CUDA_INFO"
	.align	4


	//----- nvinfo : EIATTR_REGCOUNT
	.align		4
        /*0000*/ 	.byte	0x04, 0x2f
        /*0002*/ 	.short	(.L_1 - .L_0)
	.align		4
.L_0:
        /*0004*/ 	.word	index@(_Z6cuincrPdi)
        /*0008*/ 	.word	0x0000000c


	//----- nvinfo : EIATTR_FRAME_SIZE
	.align		4
.L_1:
        /*000c*/ 	.byte	0x04, 0x11
        /*000e*/ 	.short	(.L_3 - .L_2)
	.align		4
.L_2:
        /*0010*/ 	.word	index@(_Z6cuincrPdi)
        /*0014*/ 	.word	0x00000000


	//----- nvinfo : EIATTR_MIN_STACK_SIZE
	.align		4
.L_3:
        /*0018*/ 	.byte	0x04, 0x12
        /*001a*/ 	.short	(.L_5 - .L_4)
	.align		4
.L_4:
        /*001c*/ 	.word	index@(_Z6cuincrPdi)
        /*0020*/ 	.word	0x00000000
.L_5:


//--------------------- .nv.compat                --------------------------
	.section	.nv.compat,"",@"SHT_CUDA_COMPAT_INFO"
	.align	4
        /*0000*/ 	.byte	0x02, 0x09, 0x00, 0x00, 0x02, 0x02, 0x01, 0x00, 0x02, 0x05, 0x05, 0x00, 0x03, 0x07, 0x01, 0x01
        /*0010*/ 	.byte	0x02, 0x03, 0x00, 0x00, 0x02, 0x06, 0x01, 0x00, 0x04, 0x0b, 0x08, 0x00, 0x01, 0x00, 0x00, 0x00
        /*0020*/ 	.byte	0x00, 0x00, 0x00, 0x00


//--------------------- .nv.info._Z6cuincrPdi     --------------------------
	.section	.nv.info._Z6cuincrPdi,"",@"SHT_CUDA_INFO"
	.sectionflags	@""
	.align	4


	//----- nvinfo : EIATTR_CUDA_API_VERSION
	.align		4
        /*0000*/ 	.byte	0x04, 0x37
        /*0002*/ 	.short	(.L_7 - .L_6)
.L_6:
        /*0004*/ 	.word	0x00000082


	//----- nvinfo : EIATTR_KPARAM_INFO
	.align		4
.L_7:
        /*0008*/ 	.byte	0x04, 0x17
        /*000a*/ 	.short	(.L_9 - .L_8)
.L_8:
        /*000c*/ 	.word	0x00000000
        /*0010*/ 	.short	0x0001
        /*0012*/ 	.short	0x0008
        /*0014*/ 	.byte	0x00, 0xf0, 0x11, 0x00


	//----- nvinfo : EIATTR_KPARAM_INFO
	.align		4
.L_9:
        /*0018*/ 	.byte	0x04, 0x17
        /*001a*/ 	.short	(.L_11 - .L_10)
.L_10:
        /*001c*/ 	.word	0x00000000
        /*0020*/ 	.short	0x0000
        /*0022*/ 	.short	0x0000
        /*0024*/ 	.byte	0x00, 0xf5, 0x21, 0x00


	//----- nvinfo : EIATTR_SPARSE_MMA_MASK
	.align		4
.L_11:
        /*0028*/ 	.byte	0x03, 0x50
        /*002a*/ 	.short	0x0000


	//----- nvinfo : EIATTR_MAXREG_COUNT
	.align		4
        /*002c*/ 	.byte	0x03, 0x1b
        /*002e*/ 	.short	0x00ff


	//----- nvinfo : EIATTR_MERCURY_ISA_VERSION
	.align		4
        /*0030*/ 	.byte	0x03, 0x5f
        /*0032*/ 	.short	0x0101


	//----- nvinfo : EIATTR_VRC_CTA_INIT_COUNT
	.align		4
        /*0034*/ 	.byte	0x02, 0x4a
	.zero		1
	.zero		1


	//----- nvinfo : EIATTR_EXIT_INSTR_OFFSETS
	.align		4
        /*0038*/ 	.byte	0x04, 0x1c
        /*003a*/ 	.short	(.L_13 - .L_12)


	//   ....[0]....
.L_12:
        /*003c*/ 	.word	0x00000070


	//   ....[1]....
        /*0040*/ 	.word	0x00000130


	//----- nvinfo : EIATTR_CRS_STACK_SIZE
	.align		4
.L_13:
        /*0044*/ 	.byte	0x04, 0x1e
        /*0046*/ 	.short	(.L_15 - .L_14)
.L_14:
        /*0048*/ 	.word	0x00000000


	//----- nvinfo : EIATTR_CBANK_PARAM_SIZE
	.align		4
.L_15:
        /*004c*/ 	.byte	0x03, 0x19
        /*004e*/ 	.short	0x000c


	//----- nvinfo : EIATTR_PARAM_CBANK
	.align		4
        /*0050*/ 	.byte	0x04, 0x0a
        /*0052*/ 	.short	(.L_17 - .L_16)
	.align		4
.L_16:
        /*0054*/ 	.word	index@(.nv.constant0._Z6cuincrPdi)
        /*0058*/ 	.short	0x0380
        /*005a*/ 	.short	0x000c


	//----- nvinfo : EIATTR_SW_WAR
	.align		4
.L_17:
        /*005c*/ 	.byte	0x04, 0x36
        /*005e*/ 	.short	(.L_19 - .L_18)
.L_18:
        /*0060*/ 	.word	0x00000008
.L_19:


//--------------------- .nv.callgraph             --------------------------
	.section	.nv.callgraph,"",@"SHT_CUDA_CALLGRAPH"
	.align	4
	.sectionentsize	8
	.align		4
        /*0000*/ 	.word	0x00000000
	.align		4
        /*0004*/ 	.word	0xffffffff
	.align		4
        /*0008*/ 	.word	0x00000000
	.align		4
        /*000c*/ 	.word	0xfffffffe
	.align		4
        /*0010*/ 	.word	0x00000000
	.align		4
        /*0014*/ 	.word	0xfffffffd
	.align		4
        /*0018*/ 	.word	0x00000000
	.align		4
        /*001c*/ 	.word	0xfffffffc


//--------------------- .text._Z6cuincrPdi        --------------------------
	.section	.text._Z6cuincrPdi,"ax",@progbits
	.align	128
        .global         _Z6cuincrPdi
        .type           _Z6cuincrPdi,@function
        .size           _Z6cuincrPdi,(.L_x_2 - _Z6cuincrPdi)
        .other          _Z6cuincrPdi,@"STO_CUDA_ENTRY STV_DEFAULT"
_Z6cuincrPdi:
.text._Z6cuincrPdi:
[----:B------:R-:W-:Y:S01]  /*0000*/  LDC R1, c[0x0][0x37c] ;  /* 0x0000df00ff017b82 */ /* 0x000fe20000000800 */
[----:B------:R-:W0:Y:S07]  /*0010*/  S2R R0, SR_TID.X ;  /* 0x0000000000007919 */ /* 0x000e2e0000002100 */
[----:B------:R-:W0:Y:S01]  /*0020*/  S2UR UR4, SR_CTAID.X ;  /* 0x00000000000479c3 */ /* 0x000e220000002500 */
[----:B------:R-:W1:Y:S07]  /*0030*/  LDCU UR5, c[0x0][0x388] ;  /* 0x00007100ff0577ac */ /* 0x000e6e0008000800 */
[----:B------:R-:W0:Y:S02]  /*0040*/  LDC R9, c[0x0][0x360] ;  /* 0x0000d800ff097b82 */ /* 0x000e240000000800 */
[----:B0-----:R-:W-:-:S05]  /*0050*/  IMAD R0, R9, UR4, R0 ;  /* 0x0000000409007c24 */ /* 0x001fca000f8e0200 */
[----:B-1----:R-:W-:-:S13]  /*0060*/  ISETP.GE.AND P0, PT, R0, UR5, PT ;  /* 0x0000000500007c0c */ /* 0x002fda000bf06270 */
[----:B------:R-:W-:Y:S05]  /*0070*/  @P0 EXIT ;  /* 0x000000000000094d */ /* 0x000fea0003800000 */
[----:B------:R-:W0:Y:S01]  /*0080*/  LDC.64 R6, c[0x0][0x380] ;  /* 0x0000e000ff067b82 */ /* 0x000e220000000a00 */
[----:B------:R-:W1:Y:S01]  /*0090*/  LDCU UR4, c[0x0][0x370] ;  /* 0x00006e00ff0477ac */ /* 0x000e620008000800 */
[----:B------:R-:W2:Y:S01]  /*00a0*/  LDCU.64 UR6, c[0x0][0x358] ;  /* 0x00006b00ff0677ac */ /* 0x000ea20008000a00 */
[----:B-1----:R-:W-:-:S07]  /*00b0*/  IMAD R9, R9, UR4, RZ ;  /* 0x0000000409097c24 */ /* 0x002fce000f8e02ff */
.L_x_0:
[----:B01----:R-:W-:-:S05]  /*00c0*/  IMAD.WIDE R2, R0, 0x8, R6 ;  /* 0x0000000800027825 */ /* 0x003fca00078e0206 */
[----:B--2---:R-:W2:Y:S01]  /*00d0*/  LDG.E.64 R4, desc[UR6][R2.64] ;  /* 0x0000000602047981 */ /* 0x004ea2000c1e1b00 */
[----:B------:R-:W-:-:S04]  /*00e0*/  IADD3 R0, PT, PT, R9, R0, RZ ;  /* 0x0000000009007210 */ /* 0x000fc80007ffe0ff */
[----:B------:R-:W-:Y:S01]  /*00f0*/  ISETP.GE.AND P0, PT, R0, UR5, PT ;  /* 0x0000000500007c0c */ /* 0x000fe2000bf06270 */
[----:B--2---:R-:W-:-:S07]  /*0100*/  DADD R4, R4, 1 ;  /* 0x3ff0000004047429 */ /* 0x004fce0000000000 */
[----:B------:R1:W-:Y:S05]  /*0110*/  STG.E.64 desc[UR6][R2.64], R4 ;  /* 0x0000000402007986 */ /* 0x0003ea000c101b06 */
[----:B------:R-:W-:Y:S05]  /*0120*/  @!P0 BRA `(.L_x_0) ;  /* 0xfffffffc00e48947 */ /* 0x000fea000383ffff */
[----:B------:R-:W-:Y:S05]  /*0130*/  EXIT ;  /* 0x000000000000794d */ /* 0x000fea0003800000 */
.L_x_1:
[----:B------:R-:W-:-:S00]  /*0140*/  BRA `(.L_x_1) ;  /* 0xfffffffc00fc7947 */ /* 0x000fc0000383ffff */
[----:B------:R-:W-:-:S00]  /*0150*/  NOP ;  /* 0x0000000000007918 */ /* 0x000fc00000000000 */
        /* <DEDUP_REMOVED lines=10> */
.L_x_2:


//--------------------- .nv.shared.reserved.0     --------------------------
	.section	.nv.shared.reserved.0,"aw",@nobits
	.weak		__nv_reservedSMEM_offset_0_alias
	.size		__nv_reservedSMEM_offset_0_alias, 0, 64
	.other		__nv_reservedSMEM_offset_0_alias,@"STO_CUDA_RESERVED_SHARED STV_DEFAULT"
__nv_reservedSMEM_offset_0_alias:
	.zero		0
	.zero		64


//--------------------- .nv.constant0._Z6cuincrPdi --------------------------
	.section	.nv.constant0._Z6cuincrPdi,"a",@progbits
	.sectionflags	@""
	.align	4
.nv.constant0._Z6cuincrPdi:
	.zero		908


//--------------------- SYMBOLS --------------------------

	.type		.nv.reservedSmem.offset0,@object
	.size		.nv.reservedSmem.offset0,0x4
